//
// Generated by NVIDIA NVVM Compiler
//
// Compiler Build ID: CL-36424714
// Cuda compilation tools, release 13.0, V13.0.88
// Based on NVVM 20.0.0
//

.version 9.0
.target sm_100
.address_size 64

	// .globl	_Z13print_detailsv
.extern .func  (.param .b32 func_retval0) vprintf
(
	.param .b64 vprintf_param_0,
	.param .b64 vprintf_param_1
)
;
.global .align 1 .b8 $str[152] = {98, 108, 111, 99, 107, 73, 100, 120, 46, 120, 32, 58, 32, 37, 100, 44, 32, 98, 108, 111, 99, 107, 73, 100, 120, 46, 121, 32, 58, 32, 37, 100, 44, 32, 98, 108, 111, 99, 107, 73, 100, 120, 46, 122, 32, 58, 32, 37, 100, 44, 32, 116, 104, 114, 101, 97, 100, 73, 100, 120, 46, 120, 32, 58, 32, 37, 100, 44, 116, 104, 114, 101, 97, 100, 73, 100, 120, 46, 121, 32, 58, 32, 37, 100, 44, 32, 116, 104, 114, 101, 97, 100, 73, 100, 120, 46, 122, 32, 58, 32, 37, 100, 44, 103, 114, 105, 100, 68, 105, 109, 46, 120, 32, 58, 32, 37, 100, 44, 32, 103, 114, 105, 100, 68, 105, 109, 46, 121, 32, 58, 32, 37, 100, 44, 32, 103, 114, 105, 100, 68, 105, 109, 46, 122, 32, 58, 32, 37, 100, 32, 10};

.visible .entry _Z13print_detailsv()
{
	.local .align 8 .b8 	__local_depot0[40];
	.reg .b64 	%SP;
	.reg .b64 	%SPL;
	.reg .b32 	%r<12>;
	.reg .b64 	%rd<5>;

	mov.u64 	%SPL, __local_depot0;
	cvta.local.u64 	%SP, %SPL;
	add.u64 	%rd1, %SP, 0;
	add.u64 	%rd2, %SPL, 0;
	mov.u32 	%r1, %ctaid.x;
	mov.u32 	%r2, %ctaid.y;
	mov.u32 	%r3, %ctaid.z;
	mov.u32 	%r4, %tid.x;
	mov.u32 	%r5, %tid.y;
	mov.u32 	%r6, %tid.z;
	mov.u32 	%r7, %nctaid.x;
	mov.u32 	%r8, %nctaid.y;
	mov.u32 	%r9, %nctaid.z;
	st.local.v2.u32 	[%rd2], {%r1, %r2};
	st.local.v2.u32 	[%rd2+8], {%r3, %r4};
	st.local.v2.u32 	[%rd2+16], {%r5, %r6};
	st.local.v2.u32 	[%rd2+24], {%r7, %r8};
	st.local.u32 	[%rd2+32], %r9;
	mov.u64 	%rd3, $str;
	cvta.global.u64 	%rd4, %rd3;
	{ // callseq 0, 0
	.param .b64 param0;
	st.param.b64 	[param0], %rd4;
	.param .b64 param1;
	st.param.b64 	[param1], %rd1;
	.param .b32 retval0;
	call.uni (retval0), 
	vprintf, 
	(
	param0, 
	param1
	);
	ld.param.b32 	%r10, [retval0];
	} // callseq 0
	ret;

}


// ===== COMPILED SASS (sm_100) =====

	.target	sm_100

	.elftype	@"ET_EXEC"


//--------------------- .note.nv.tkinfo           --------------------------
	.section	.note.nv.tkinfo,"",@"SHT_NOTE"
	.sectionflags	@"SHF_NOTE_NV_TKINFO"
	.tkinfo
        /*0018*/ 	.word	0x00000002
        /*0030*/ 	.string	""
        /*0030*/ 	.string	"ptxas"
        /*0030*/ 	.string	"Cuda compilation tools, release 13.0, V13.0.88"
        /*0030*/ 	.string	"Build cuda_13.0.r13.0/compiler.36424714_0"
        /*0030*/ 	.string	"-arch sm_100 -m 64 "



//--------------------- .note.nv.cuinfo           --------------------------
	.section	.note.nv.cuinfo,"",@"SHT_NOTE"
	.sectionflags	@"SHF_NOTE_NV_CUINFO"
        /*0018*/ 	.short	0x0002
        /*001a*/ 	.short	0x0064
        /*001c*/ 	.short	0x0082
	.zero		2


//--------------------- .nv.info                  --------------------------
	.section	.nv.info,"",@"SHT_CUDA_INFO"
	.align	4


	//----- nvinfo : EIATTR_REGCOUNT
	.align		4
        /*0000*/ 	.byte	0x04, 0x2f
        /*0002*/ 	.short	(.L_2 - .L_1)
	.align		4
.L_1:
        /*0004*/ 	.word	index@(_Z13print_detailsv)
        /*0008*/ 	.word	0x00000018


	//----- nvinfo : EIATTR_FRAME_SIZE
	.align		4
.L_2:
        /*000c*/ 	.byte	0x04, 0x11
        /*000e*/ 	.short	(.L_4 - .L_3)
	.align		4
.L_3:
        /*0010*/ 	.word	index@(_Z13print_detailsv)
        /*0014*/ 	.word	0x00000028


	//----- nvinfo : EIATTR_MIN_STACK_SIZE
	.align		4
.L_4:
        /*0018*/ 	.byte	0x04, 0x12
        /*001a*/ 	.short	(.L_6 - .L_5)
	.align		4
.L_5:
        /*001c*/ 	.word	index@(_Z13print_detailsv)
        /*0020*/ 	.word	0x00000028
.L_6:


//--------------------- .nv.compat                --------------------------
	.section	.nv.compat,"",@"SHT_CUDA_COMPAT_INFO"
	.align	4
        /*0000*/ 	.byte	0x02, 0x09, 0x00, 0x00, 0x02, 0x02, 0x01, 0x00, 0x02, 0x05, 0x05, 0x00, 0x03, 0x07, 0x01, 0x01
        /*0010*/ 	.byte	0x02, 0x03, 0x00, 0x00, 0x02, 0x06, 0x01, 0x00, 0x04, 0x0b, 0x08, 0x00, 0x09, 0x00, 0x00, 0x00
        /*0020*/ 	.byte	0x00, 0x00, 0x00, 0x00


//--------------------- .nv.info._Z13print_detailsv --------------------------
	.section	.nv.info._Z13print_detailsv,"",@"SHT_CUDA_INFO"
	.sectionflags	@""
	.align	4


	//----- nvinfo : EIATTR_CUDA_API_VERSION
	.align		4
        /*0000*/ 	.byte	0x04, 0x37
        /*0002*/ 	.short	(.L_8 - .L_7)
.L_7:
        /*0004*/ 	.word	0x00000082


	//----- nvinfo : EIATTR_SPARSE_MMA_MASK
	.align		4
.L_8:
        /*0008*/ 	.byte	0x03, 0x50
        /*000a*/ 	.short	0x0000


	//----- nvinfo : EIATTR_MAXREG_COUNT
	.align		4
        /*000c*/ 	.byte	0x03, 0x1b
        /*000e*/ 	.short	0x00ff


	//----- nvinfo : EIATTR_EXTERNS
	.align		4
        /*0010*/ 	.byte	0x04, 0x0f
        /*0012*/ 	.short	(.L_10 - .L_9)


	//   ....[0]....
	.align		4
.L_9:
        /*0014*/ 	.word	index@(vprintf)


	//----- nvinfo : EIATTR_MERCURY_ISA_VERSION
	.align		4
.L_10:
        /*0018*/ 	.byte	0x03, 0x5f
        /*001a*/ 	.short	0x0101


	//----- nvinfo : EIATTR_VRC_CTA_INIT_COUNT
	.align		4
        /*001c*/ 	.byte	0x02, 0x4a
	.zero		1
	.zero		1


	//----- nvinfo : EIATTR_SYSCALL_OFFSETS
	.align		4
        /*0020*/ 	.byte	0x04, 0x46
        /*0022*/ 	.short	(.L_12 - .L_11)


	//   ....[0]....
.L_11:
        /*0024*/ 	.word	0x000001a0


	//----- nvinfo : EIATTR_EXIT_INSTR_OFFSETS
	.align		4
.L_12:
        /*0028*/ 	.byte	0x04, 0x1c
        /*002a*/ 	.short	(.L_14 - .L_13)


	//   ....[0]....
.L_13:
        /*002c*/ 	.word	0x000001b0


	//----- nvinfo : EIATTR_SW_WAR
	.align		4
.L_14:
        /*0030*/ 	.byte	0x04, 0x36
        /*0032*/ 	.short	(.L_16 - .L_15)
.L_15:
        /*0034*/ 	.word	0x00000008
.L_16:


//--------------------- .nv.callgraph             --------------------------
	.section	.nv.callgraph,"",@"SHT_CUDA_CALLGRAPH"
	.align	4
	.sectionentsize	8
	.align		4
        /*0000*/ 	.word	0x00000000
	.align		4
        /*0004*/ 	.word	0xffffffff
	.align		4
        /*0008*/ 	.word	index@(_Z13print_detailsv)
	.align		4
        /*000c*/ 	.word	index@(vprintf)
	.align		4
        /*0010*/ 	.word	0x00000000
	.align		4
        /*0014*/ 	.word	0xfffffffe
	.align		4
        /*0018*/ 	.word	0x00000000
	.align		4
        /*001c*/ 	.word	0xfffffffd
	.align		4
        /*0020*/ 	.word	0x00000000
	.align		4
        /*0024*/ 	.word	0xfffffffc


//--------------------- .nv.constant4             --------------------------
	.section	.nv.constant4,"a",@progbits
	.align	8
	.align		8
.nv.constant4:
        /*0000*/ 	.dword	vprintf
	.align		8
        /*0008*/ 	.dword	$str


//--------------------- .text._Z13print_detailsv  --------------------------
	.section	.text._Z13print_detailsv,"ax",@progbits
	.align	128
        .global         _Z13print_detailsv
        .type           _Z13print_detailsv,@function
        .size           _Z13print_detailsv,(.L_x_2 - _Z13print_detailsv)
        .other          _Z13print_detailsv,@"STO_CUDA_ENTRY STV_DEFAULT"
_Z13print_detailsv:
.text._Z13print_detailsv:
[----:B------:R-:W0:Y:S01]  /*0000*/  LDC R1, c[0x0][0x37c] ;  /* 0x0000df00ff017b82 */ /* 0x000e220000000800 */
[----:B------:R-:W1:Y:S01]  /*0010*/  S2R R8, SR_CTAID.X ;  /* 0x0000000000087919 */ /* 0x000e620000002500 */
[----:B------:R-:W2:Y:S06]  /*0020*/  LDCU UR5, c[0x0][0x2fc] ;  /* 0x00005f80ff0577ac */ /* 0x000eac0008000800 */
[----:B------:R-:W3:Y:S01]  /*0030*/  LDC R14, c[0x0][0x370] ;  /* 0x0000dc00ff0e7b82 */ /* 0x000ee20000000800 */
[----:B0-----:R-:W-:Y:S01]  /*0040*/  VIADD R1, R1, 0xffffffd8 ;  /* 0xffffffd801017836 */ /* 0x001fe20000000000 */
[----:B------:R-:W1:Y:S01]  /*0050*/  S2R R9, SR_CTAID.Y ;  /* 0x0000000000097919 */ /* 0x000e620000002600 */
[----:B------:R-:W-:Y:S01]  /*0060*/  MOV R0, 0x0 ;  /* 0x0000000000007802 */ /* 0x000fe20000000f00 */
[----:B------:R-:W0:Y:S01]  /*0070*/  LDCU UR4, c[0x0][0x2f8] ;  /* 0x00005f00ff0477ac */ /* 0x000e220008000800 */
[----:B------:R-:W4:Y:S03]  /*0080*/  S2R R10, SR_CTAID.Z ;  /* 0x00000000000a7919 */ /* 0x000f260000002700 */
[----:B------:R-:W3:Y:S01]  /*0090*/  LDC R15, c[0x0][0x374] ;  /* 0x0000dd00ff0f7b82 */ /* 0x000ee20000000800 */
[----:B------:R-:W5:Y:S01]  /*00a0*/  LDCU.64 UR6, c[0x4][0x8] ;  /* 0x01000100ff0677ac */ /* 0x000f620008000a00 */
[----:B------:R-:W4:Y:S01]  /*00b0*/  S2R R11, SR_TID.X ;  /* 0x00000000000b7919 */ /* 0x000f220000002100 */
[----:B------:R-:W4:Y:S05]  /*00c0*/  S2R R12, SR_TID.Y ;  /* 0x00000000000c7919 */ /* 0x000f2a0000002200 */
[----:B------:R-:W4:Y:S01]  /*00d0*/  LDC R16, c[0x0][0x378] ;  /* 0x0000de00ff107b82 */ /* 0x000f220000000800 */
[----:B------:R-:W4:Y:S01]  /*00e0*/  S2R R13, SR_TID.Z ;  /* 0x00000000000d7919 */ /* 0x000f220000002300 */
[----:B0-----:R-:W-:-:S06]  /*00f0*/  IADD3 R6, P0, PT, R1, UR4, RZ ;  /* 0x0000000401067c10 */ /* 0x001fcc000ff1e0ff */
[----:B------:R0:W0:Y:S01]  /*0100*/  LDC.64 R2, c[0x4][R0] ;  /* 0x0100000000027b82 */ /* 0x0000220000000a00 */
[----:B-----5:R-:W-:Y:S01]  /*0110*/  IMAD.U32 R4, RZ, RZ, UR6 ;  /* 0x00000006ff047e24 */ /* 0x020fe2000f8e00ff */
[----:B------:R-:W-:Y:S01]  /*0120*/  MOV R5, UR7 ;  /* 0x0000000700057c02 */ /* 0x000fe20008000f00 */
[----:B--2---:R-:W-:Y:S01]  /*0130*/  IMAD.X R7, RZ, RZ, UR5, P0 ;  /* 0x00000005ff077e24 */ /* 0x004fe200080e06ff */
[----:B---3--:R2:W-:Y:S04]  /*0140*/  STL.64 [R1+0x18], R14 ;  /* 0x0000180e01007387 */ /* 0x0085e80000100a00 */
[----:B-1----:R2:W-:Y:S04]  /*0150*/  STL.64 [R1], R8 ;  /* 0x0000000801007387 */ /* 0x0025e80000100a00 */
[----:B----4-:R2:W-:Y:S04]  /*0160*/  STL [R1+0x20], R16 ;  /* 0x0000201001007387 */ /* 0x0105e80000100800 */
[----:B------:R2:W-:Y:S04]  /*0170*/  STL.64 [R1+0x8], R10 ;  /* 0x0000080a01007387 */ /* 0x0005e80000100a00 */
[----:B------:R2:W-:Y:S02]  /*0180*/  STL.64 [R1+0x10], R12 ;  /* 0x0000100c01007387 */ /* 0x0005e40000100a00 */
[----:B------:R-:W-:-:S07]  /*0190*/  LEPC R20, `(.L_x_0) ;  /* 0x000000001014794e */ /* 0x000fce0000000000 */
[----:B0-2---:R-:W-:Y:S05]  /*01a0*/  CALL.ABS.NOINC R2 ;  /* 0x0000000002007343 */ /* 0x005fea0003c00000 */
.L_x_0:
[----:B------:R-:W-:Y:S05]  /*01b0*/  EXIT ;  /* 0x000000000000794d */ /* 0x000fea0003800000 */
.L_x_1:
[----:B------:R-:W-:-:S00]  /*01c0*/  BRA `(.L_x_1) ;  /* 0xfffffffc00fc7947 */ /* 0x000fc0000383ffff */
[----:B------:R-:W-:-:S00]  /*01d0*/  NOP ;  /* 0x0000000000007918 */ /* 0x000fc00000000000 */
        /* <DEDUP_REMOVED lines=10> */
.L_x_2:


//--------------------- .nv.global.init           --------------------------
	.section	.nv.global.init,"aw",@progbits
.nv.global.init:
	.type		$str,@object
	.size		$str,(.L_0 - $str)
$str:
        /*0000*/ 	.byte	0x62, 0x6c, 0x6f, 0x63, 0x6b, 0x49, 0x64, 0x78, 0x2e, 0x78, 0x20, 0x3a, 0x20, 0x25, 0x64, 0x2c
        /* <DEDUP_REMOVED lines=8> */
        /*0090*/ 	.byte	0x20, 0x3a, 0x20, 0x25, 0x64, 0x20, 0x0a, 0x00
.L_0:


//--------------------- .nv.shared.reserved.0     --------------------------
	.section	.nv.shared.reserved.0,"aw",@nobits
	.weak		__nv_reservedSMEM_offset_0_alias
	.size		__nv_reservedSMEM_offset_0_alias, 0, 64
	.other		__nv_reservedSMEM_offset_0_alias,@"STO_CUDA_RESERVED_SHARED STV_DEFAULT"
__nv_reservedSMEM_offset_0_alias:
	.zero		0
	.zero		64


//--------------------- .nv.constant0._Z13print_detailsv --------------------------
	.section	.nv.constant0._Z13print_detailsv,"a",@progbits
	.sectionflags	@""
	.align	4
.nv.constant0._Z13print_detailsv:
	.zero		896


//--------------------- SYMBOLS --------------------------

	.type		.nv.reservedSmem.offset0,@object
	.size		.nv.reservedSmem.offset0,0x4
	.type		vprintf,@function
